	.headerflags	@"EF_CUDA_TEXMODE_UNIFIED EF_CUDA_64BIT_ADDRESS EF_CUDA_ACCELERATORS EF_CUDA_SM90 EF_CUDA_VIRTUAL_SM(EF_CUDA_SM90)"
	.elftype	@"ET_EXEC"


//--------------------- .nv.info                  --------------------------
	.section	.nv.info,"",@"SHT_CUDA_INFO"
	.align	4


	//----- nvinfo : EIATTR_REGCOUNT
	.align		4
        /*0000*/ 	.byte	0x04, 0x2f
        /*0002*/ 	.short	(.L_1 - .L_0)
	.align		4
.L_0:
        /*0004*/ 	.word	index@(triton_poi_fused_convolution_relu_0)
        /*0008*/ 	.word	0x0000000a


	//----- nvinfo : EIATTR_MIN_STACK_SIZE
	.align		4
.L_1:
        /*000c*/ 	.byte	0x04, 0x12
        /*000e*/ 	.short	(.L_3 - .L_2)
	.align		4
.L_2:
        /*0010*/ 	.word	index@(triton_poi_fused_convolution_relu_0)
        /*0014*/ 	.word	0x00000000


	//----- nvinfo : EIATTR_FRAME_SIZE
	.align		4
.L_3:
        /*0018*/ 	.byte	0x04, 0x11
        /*001a*/ 	.short	(.L_5 - .L_4)
	.align		4
.L_4:
        /*001c*/ 	.word	index@(triton_poi_fused_convolution_relu_0)
        /*0020*/ 	.word	0x00000000


	//----- nvinfo : EIATTR_MIN_STACK_SIZE
	.align		4
.L_5:
        /*0024*/ 	.byte	0x04, 0x12
        /*0026*/ 	.short	(.L_7 - .L_6)
	.align		4
.L_6:
        /*0028*/ 	.word	index@(triton_poi_fused_convolution_relu_0)
        /*002c*/ 	.word	0x00000000
.L_7:


//--------------------- .nv.info.triton_poi_fused_convolution_relu_0 --------------------------
	.section	.nv.info.triton_poi_fused_convolution_relu_0,"",@"SHT_CUDA_INFO"
	.sectionflags	@""
	.align	4


	//----- nvinfo : EIATTR_CUDA_API_VERSION
	.align		4
        /*0000*/ 	.byte	0x04, 0x37
        /*0002*/ 	.short	(.L_9 - .L_8)
.L_8:
        /*0004*/ 	.word	0x0000007c


	//----- nvinfo : EIATTR_KPARAM_INFO
	.align		4
.L_9:
        /*0008*/ 	.byte	0x04, 0x17
        /*000a*/ 	.short	(.L_11 - .L_10)
.L_10:
        /*000c*/ 	.word	0x00000000
        /*0010*/ 	.short	0x0002
        /*0012*/ 	.short	0x0010
        /*0014*/ 	.byte	0x00, 0xf0, 0x11, 0x00


	//----- nvinfo : EIATTR_KPARAM_INFO
	.align		4
.L_11:
        /*0018*/ 	.byte	0x04, 0x17
        /*001a*/ 	.short	(.L_13 - .L_12)
.L_12:
        /*001c*/ 	.word	0x00000000
        /*0020*/ 	.short	0x0001
        /*0022*/ 	.short	0x0008
        /*0024*/ 	.byte	0x00, 0xf4, 0x21, 0x00


	//----- nvinfo : EIATTR_KPARAM_INFO
	.align		4
.L_13:
        /*0028*/ 	.byte	0x04, 0x17
        /*002a*/ 	.short	(.L_15 - .L_14)
.L_14:
        /*002c*/ 	.word	0x00000000
        /*0030*/ 	.short	0x0000
        /*0032*/ 	.short	0x0000
        /*0034*/ 	.byte	0x00, 0xf4, 0x21, 0x00


	//----- nvinfo : EIATTR_SPARSE_MMA_MASK
	.align		4
.L_15:
        /*0038*/ 	.byte	0x03, 0x50
        /*003a*/ 	.short	0x0000


	//----- nvinfo : EIATTR_MAXREG_COUNT
	.align		4
        /*003c*/ 	.byte	0x03, 0x1b
        /*003e*/ 	.short	0x00ff


	//----- nvinfo : EIATTR_EXIT_INSTR_OFFSETS
	.align		4
        /*0040*/ 	.byte	0x04, 0x1c
        /*0042*/ 	.short	(.L_17 - .L_16)


	//   ....[0]....
.L_16:
        /*0044*/ 	.word	0x00000130


	//----- nvinfo : EIATTR_REQNTID
	.align		4
.L_17:
        /*0048*/ 	.byte	0x04, 0x10
        /*004a*/ 	.short	(.L_19 - .L_18)
.L_18:
        /*004c*/ 	.word	0x00000080
        /*0050*/ 	.word	0x00000001
        /*0054*/ 	.word	0x00000001


	//----- nvinfo : EIATTR_CBANK_PARAM_SIZE
	.align		4
.L_19:
        /*0058*/ 	.byte	0x03, 0x19
        /*005a*/ 	.short	0x0014


	//----- nvinfo : EIATTR_PARAM_CBANK
	.align		4
        /*005c*/ 	.byte	0x04, 0x0a
        /*005e*/ 	.short	(.L_21 - .L_20)
	.align		4
.L_20:
        /*0060*/ 	.word	index@(.nv.constant0.triton_poi_fused_convolution_relu_0)
        /*0064*/ 	.short	0x0210
        /*0066*/ 	.short	0x0014


	//----- nvinfo : EIATTR_SW_WAR
	.align		4
.L_21:
        /*0068*/ 	.byte	0x04, 0x36
        /*006a*/ 	.short	(.L_23 - .L_22)
.L_22:
        /*006c*/ 	.word	0x00000008
.L_23:


//--------------------- .nv.callgraph             --------------------------
	.section	.nv.callgraph,"",@"SHT_CUDA_CALLGRAPH"
	.align	4
	.sectionentsize	8
	.align		4
        /*0000*/ 	.word	0x00000000
	.align		4
        /*0004*/ 	.word	0xffffffff
	.align		4
        /*0008*/ 	.word	0x00000000
	.align		4
        /*000c*/ 	.word	0xfffffffe
	.align		4
        /*0010*/ 	.word	0x00000000
	.align		4
        /*0014*/ 	.word	0xfffffffd
	.align		4
        /*0018*/ 	.word	0x00000000
	.align		4
        /*001c*/ 	.word	0xfffffffc


//--------------------- .text.triton_poi_fused_convolution_relu_0 --------------------------
	.section	.text.triton_poi_fused_convolution_relu_0,"ax",@progbits
	.align	128
        .global         triton_poi_fused_convolution_relu_0
        .type           triton_poi_fused_convolution_relu_0,@function
        .size           triton_poi_fused_convolution_relu_0,(.L_x_1 - triton_poi_fused_convolution_relu_0)
        .other          triton_poi_fused_convolution_relu_0,@"STO_CUDA_ENTRY STV_DEFAULT"
triton_poi_fused_convolution_relu_0:
.text.triton_poi_fused_convolution_relu_0:
[----:B------:R-:W-:Y:S01]  /*0000*/  LDC R1, c[0x0][0x28] ;  /* 0x00000a00ff017b82 */ /* 0x000fe20000000800 */
[----:B------:R-:W1:Y:S07]  /*0010*/  S2R R0, SR_TID.X ;  /* 0x0000000000007919 */ /* 0x000e6e0000002100 */
[----:B------:R-:W2:Y:S01]  /*0020*/  LDC.64 R2, c[0x0][0x210] ;  /* 0x00008400ff027b82 */ /* 0x000ea20000000a00 */
[----:B------:R-:W-:Y:S01]  /*0030*/  ULDC.64 UR4, c[0x0][0x208] ;  /* 0x0000820000047ab9 */ /* 0x000fe20000000a00 */
[----:B------:R-:W3:Y:S06]  /*0040*/  S2R R7, SR_CTAID.X ;  /* 0x0000000000077919 */ /* 0x000eec0000002500 */
[----:B------:R-:W4:Y:S01]  /*0050*/  LDC.64 R4, c[0x0][0x218] ;  /* 0x00008600ff047b82 */ /* 0x000f220000000a00 */
[----:B-1----:R-:W-:Y:S01]  /*0060*/  IMAD.SHL.U32 R0, R0, 0x2, RZ ;  /* 0x0000000200007824 */ /* 0x002fe200078e00ff */
[----:B----4-:R-:W4:Y:S04]  /*0070*/  LDG.E R4, desc[UR4][R4.64] ;  /* 0x0000000404047981 */ /* 0x010f28000c1e1900 */
[----:B------:R-:W-:-:S05]  /*0080*/  LOP3.LUT R0, R0, 0xfe, RZ, 0xc0, !PT ;  /* 0x000000fe00007812 */ /* 0x000fca00078ec0ff */
[----:B---3--:R-:W-:-:S04]  /*0090*/  IMAD R7, R7, 0x100, R0 ;  /* 0x0000010007077824 */ /* 0x008fc800078e0200 */
[----:B--2---:R-:W-:-:S05]  /*00a0*/  IMAD.WIDE R2, R7, 0x4, R2 ;  /* 0x0000000407027825 */ /* 0x004fca00078e0202 */
[----:B------:R-:W4:Y:S02]  /*00b0*/  LDG.E.64 R6, desc[UR4][R2.64] ;  /* 0x0000000402067981 */ /* 0x000f24000c1e1b00 */
[CC--:B----4-:R-:W-:Y:S01]  /*00c0*/  FSETP.GEU.AND P0, PT, R6.reuse, -R4.reuse, PT ;  /* 0x800000040600720b */ /* 0x0d0fe20003f0e000 */
[--C-:B------:R-:W-:Y:S01]  /*00d0*/  FADD R6, R6, R4.reuse ;  /* 0x0000000406067221 */ /* 0x100fe20000000000 */
[C---:B------:R-:W-:Y:S01]  /*00e0*/  FADD R0, R7.reuse, R4 ;  /* 0x0000000407007221 */ /* 0x040fe20000000000 */
[----:B------:R-:W-:-:S03]  /*00f0*/  FSETP.GEU.AND P1, PT, R7, -R4, PT ;  /* 0x800000040700720b */ /* 0x000fc60003f2e000 */
[----:B------:R-:W-:Y:S02]  /*0100*/  FSEL R6, R6, RZ, P0 ;  /* 0x000000ff06067208 */ /* 0x000fe40000000000 */
[----:B------:R-:W-:-:S05]  /*0110*/  FSEL R7, R0, RZ, P1 ;  /* 0x000000ff00077208 */ /* 0x000fca0000800000 */
[----:B------:R-:W-:Y:S01]  /*0120*/  STG.E.64 desc[UR4][R2.64], R6 ;  /* 0x0000000602007986 */ /* 0x000fe2000c101b04 */
[----:B------:R-:W-:Y:S05]  /*0130*/  EXIT ;  /* 0x000000000000794d */ /* 0x000fea0003800000 */
.L_x_0:
[----:B------:R-:W-:-:S00]  /*0140*/  BRA `(.L_x_0) ;  /* 0xfffffffc00fc7947 */ /* 0x000fc0000383ffff */
[----:B------:R-:W-:-:S00]  /*0150*/  NOP ;  /* 0x0000000000007918 */ /* 0x000fc00000000000 */
        /* <DEDUP_REMOVED lines=10> */
.L_x_1:


//--------------------- .nv.constant0.triton_poi_fused_convolution_relu_0 --------------------------
	.section	.nv.constant0.triton_poi_fused_convolution_relu_0,"a",@progbits
	.sectionflags	@""
	.align	4
.nv.constant0.triton_poi_fused_convolution_relu_0:
	.zero		548
